	.headerflags	@"EF_CUDA_TEXMODE_UNIFIED EF_CUDA_64BIT_ADDRESS EF_CUDA_ACCELERATORS EF_CUDA_SM90 EF_CUDA_VIRTUAL_SM(EF_CUDA_SM90)"
	.elftype	@"ET_EXEC"


//--------------------- .nv.info                  --------------------------
	.section	.nv.info,"",@"SHT_CUDA_INFO"
	.align	4


	//----- nvinfo : EIATTR_REGCOUNT
	.align		4
        /*0000*/ 	.byte	0x04, 0x2f
        /*0002*/ 	.short	(.L_3 - .L_2)
	.align		4
.L_2:
        /*0004*/ 	.word	index@(triton_poi_fused__native_batch_norm_legit_no_training_relu_21)
        /*0008*/ 	.word	0x0000001d


	//----- nvinfo : EIATTR_MIN_STACK_SIZE
	.align		4
.L_3:
        /*000c*/ 	.byte	0x04, 0x12
        /*000e*/ 	.short	(.L_5 - .L_4)
	.align		4
.L_4:
        /*0010*/ 	.word	index@(triton_poi_fused__native_batch_norm_legit_no_training_relu_21)
        /*0014*/ 	.word	0x00000000


	//----- nvinfo : EIATTR_FRAME_SIZE
	.align		4
.L_5:
        /*0018*/ 	.byte	0x04, 0x11
        /*001a*/ 	.short	(.L_7 - .L_6)
	.align		4
.L_6:
        /*001c*/ 	.word	index@(triton_poi_fused__native_batch_norm_legit_no_training_relu_21)
        /*0020*/ 	.word	0x00000000


	//----- nvinfo : EIATTR_MIN_STACK_SIZE
	.align		4
.L_7:
        /*0024*/ 	.byte	0x04, 0x12
        /*0026*/ 	.short	(.L_9 - .L_8)
	.align		4
.L_8:
        /*0028*/ 	.word	index@(triton_poi_fused__native_batch_norm_legit_no_training_relu_21)
        /*002c*/ 	.word	0x00000000
.L_9:


//--------------------- .nv.info.triton_poi_fused__native_batch_norm_legit_no_training_relu_21 --------------------------
	.section	.nv.info.triton_poi_fused__native_batch_norm_legit_no_training_relu_21,"",@"SHT_CUDA_INFO"
	.sectionflags	@""
	.align	4


	//----- nvinfo : EIATTR_CUDA_API_VERSION
	.align		4
        /*0000*/ 	.byte	0x04, 0x37
        /*0002*/ 	.short	(.L_11 - .L_10)
.L_10:
        /*0004*/ 	.word	0x0000007c


	//----- nvinfo : EIATTR_KPARAM_INFO
	.align		4
.L_11:
        /*0008*/ 	.byte	0x04, 0x17
        /*000a*/ 	.short	(.L_13 - .L_12)
.L_12:
        /*000c*/ 	.word	0x00000000
        /*0010*/ 	.short	0x0006
        /*0012*/ 	.short	0x0030
        /*0014*/ 	.byte	0x00, 0xf0, 0x11, 0x00


	//----- nvinfo : EIATTR_KPARAM_INFO
	.align		4
.L_13:
        /*0018*/ 	.byte	0x04, 0x17
        /*001a*/ 	.short	(.L_15 - .L_14)
.L_14:
        /*001c*/ 	.word	0x00000000
        /*0020*/ 	.short	0x0005
        /*0022*/ 	.short	0x0028
        /*0024*/ 	.byte	0x00, 0xf4, 0x21, 0x00


	//----- nvinfo : EIATTR_KPARAM_INFO
	.align		4
.L_15:
        /*0028*/ 	.byte	0x04, 0x17
        /*002a*/ 	.short	(.L_17 - .L_16)
.L_16:
        /*002c*/ 	.word	0x00000000
        /*0030*/ 	.short	0x0004
        /*0032*/ 	.short	0x0020
        /*0034*/ 	.byte	0x00, 0xf4, 0x21, 0x00


	//----- nvinfo : EIATTR_KPARAM_INFO
	.align		4
.L_17:
        /*0038*/ 	.byte	0x04, 0x17
        /*003a*/ 	.short	(.L_19 - .L_18)
.L_18:
        /*003c*/ 	.word	0x00000000
        /*0040*/ 	.short	0x0003
        /*0042*/ 	.short	0x0018
        /*0044*/ 	.byte	0x00, 0xf4, 0x21, 0x00


	//----- nvinfo : EIATTR_KPARAM_INFO
	.align		4
.L_19:
        /*0048*/ 	.byte	0x04, 0x17
        /*004a*/ 	.short	(.L_21 - .L_20)
.L_20:
        /*004c*/ 	.word	0x00000000
        /*0050*/ 	.short	0x0002
        /*0052*/ 	.short	0x0010
        /*0054*/ 	.byte	0x00, 0xf4, 0x21, 0x00


	//----- nvinfo : EIATTR_KPARAM_INFO
	.align		4
.L_21:
        /*0058*/ 	.byte	0x04, 0x17
        /*005a*/ 	.short	(.L_23 - .L_22)
.L_22:
        /*005c*/ 	.word	0x00000000
        /*0060*/ 	.short	0x0001
        /*0062*/ 	.short	0x0008
        /*0064*/ 	.byte	0x00, 0xf4, 0x21, 0x00


	//----- nvinfo : EIATTR_KPARAM_INFO
	.align		4
.L_23:
        /*0068*/ 	.byte	0x04, 0x17
        /*006a*/ 	.short	(.L_25 - .L_24)
.L_24:
        /*006c*/ 	.word	0x00000000
        /*0070*/ 	.short	0x0000
        /*0072*/ 	.short	0x0000
        /*0074*/ 	.byte	0x00, 0xf4, 0x21, 0x00


	//----- nvinfo : EIATTR_SPARSE_MMA_MASK
	.align		4
.L_25:
        /*0078*/ 	.byte	0x03, 0x50
        /*007a*/ 	.short	0x0000


	//----- nvinfo : EIATTR_MAXREG_COUNT
	.align		4
        /*007c*/ 	.byte	0x03, 0x1b
        /*007e*/ 	.short	0x00ff


	//----- nvinfo : EIATTR_EXIT_INSTR_OFFSETS
	.align		4
        /*0080*/ 	.byte	0x04, 0x1c
        /*0082*/ 	.short	(.L_27 - .L_26)


	//   ....[0]....
.L_26:
        /*0084*/ 	.word	0x000005b0


	//----- nvinfo : EIATTR_REQNTID
	.align		4
.L_27:
        /*0088*/ 	.byte	0x04, 0x10
        /*008a*/ 	.short	(.L_29 - .L_28)
.L_28:
        /*008c*/ 	.word	0x00000080
        /*0090*/ 	.word	0x00000001
        /*0094*/ 	.word	0x00000001


	//----- nvinfo : EIATTR_CBANK_PARAM_SIZE
	.align		4
.L_29:
        /*0098*/ 	.byte	0x03, 0x19
        /*009a*/ 	.short	0x0034


	//----- nvinfo : EIATTR_PARAM_CBANK
	.align		4
        /*009c*/ 	.byte	0x04, 0x0a
        /*009e*/ 	.short	(.L_31 - .L_30)
	.align		4
.L_30:
        /*00a0*/ 	.word	index@(.nv.constant0.triton_poi_fused__native_batch_norm_legit_no_training_relu_21)
        /*00a4*/ 	.short	0x0210
        /*00a6*/ 	.short	0x0034


	//----- nvinfo : EIATTR_SW_WAR
	.align		4
.L_31:
        /*00a8*/ 	.byte	0x04, 0x36
        /*00aa*/ 	.short	(.L_33 - .L_32)
.L_32:
        /*00ac*/ 	.word	0x00000008
.L_33:


//--------------------- .nv.callgraph             --------------------------
	.section	.nv.callgraph,"",@"SHT_CUDA_CALLGRAPH"
	.align	4
	.sectionentsize	8
	.align		4
        /*0000*/ 	.word	0x00000000
	.align		4
        /*0004*/ 	.word	0xffffffff
	.align		4
        /*0008*/ 	.word	0x00000000
	.align		4
        /*000c*/ 	.word	0xfffffffe
	.align		4
        /*0010*/ 	.word	0x00000000
	.align		4
        /*0014*/ 	.word	0xfffffffd
	.align		4
        /*0018*/ 	.word	0x00000000
	.align		4
        /*001c*/ 	.word	0xfffffffc


//--------------------- .nv.constant4             --------------------------
	.section	.nv.constant4,"a",@progbits
	.align	8
	.align		8
.nv.constant4:
        /*0000*/ 	.dword	_$_str
	.align		8
        /*0008*/ 	.dword	_$_str_$_2


//--------------------- .text.triton_poi_fused__native_batch_norm_legit_no_training_relu_21 --------------------------
	.section	.text.triton_poi_fused__native_batch_norm_legit_no_training_relu_21,"ax",@progbits
	.align	128
        .global         triton_poi_fused__native_batch_norm_legit_no_training_relu_21
        .type           triton_poi_fused__native_batch_norm_legit_no_training_relu_21,@function
        .size           triton_poi_fused__native_batch_norm_legit_no_training_relu_21,(.L_x_1 - triton_poi_fused__native_batch_norm_legit_no_training_relu_21)
        .other          triton_poi_fused__native_batch_norm_legit_no_training_relu_21,@"STO_CUDA_ENTRY STV_DEFAULT"
triton_poi_fused__native_batch_norm_legit_no_training_relu_21:
.text.triton_poi_fused__native_batch_norm_legit_no_training_relu_21:
[----:B------:R-:W-:Y:S01]  /*0000*/  LDC R1, c[0x0][0x28] ;  /* 0x00000a00ff017b82 */ /* 0x000fe20000000800 */
[----:B------:R-:W1:Y:S07]  /*0010*/  S2R R0, SR_TID.X ;  /* 0x0000000000007919 */ /* 0x000e6e0000002100 */
[----:B------:R-:W2:Y:S01]  /*0020*/  LDC.64 R20, c[0x0][0x220] ;  /* 0x00008800ff147b82 */ /* 0x000ea20000000a00 */
[----:B------:R-:W-:Y:S01]  /*0030*/  ULDC.64 UR4, c[0x0][0x208] ;  /* 0x0000820000047ab9 */ /* 0x000fe20000000a00 */
[----:B------:R-:W3:Y:S06]  /*0040*/  S2R R5, SR_CTAID.X ;  /* 0x0000000000057919 */ /* 0x000eec0000002500 */
[----:B------:R-:W4:Y:S08]  /*0050*/  LDC.64 R12, c[0x0][0x210] ;  /* 0x00008400ff0c7b82 */ /* 0x000f300000000a00 */
[----:B------:R-:W5:Y:S08]  /*0060*/  LDC.64 R16, c[0x0][0x218] ;  /* 0x00008600ff107b82 */ /* 0x000f700000000a00 */
[----:B------:R-:W5:Y:S01]  /*0070*/  LDC.64 R8, c[0x0][0x228] ;  /* 0x00008a00ff087b82 */ /* 0x000f620000000a00 */
[----:B-1----:R-:W-:-:S02]  /*0080*/  SHF.L.U32 R0, R0, 0x2, RZ ;  /* 0x0000000200007819 */ /* 0x002fc400000006ff */
[----:B---3--:R-:W-:Y:S02]  /*0090*/  SHF.R.S32.HI R3, RZ, 0x16, R5 ;  /* 0x00000016ff037819 */ /* 0x008fe40000011405 */
[----:B------:R-:W-:Y:S02]  /*00a0*/  LOP3.LUT R0, R0, 0x1fc, RZ, 0xc0, !PT ;  /* 0x000001fc00007812 */ /* 0x000fe400078ec0ff */
[----:B------:R-:W-:Y:S02]  /*00b0*/  SGXT R3, R3, 0x1 ;  /* 0x000000010303781a */ /* 0x000fe40000000200 */
[----:B------:R-:W-:Y:S02]  /*00c0*/  LEA R0, R5, R0, 0x9 ;  /* 0x0000000005007211 */ /* 0x000fe400078e48ff */
[----:B------:R-:W1:Y:S02]  /*00d0*/  LDC.64 R4, c[0x0][0x230] ;  /* 0x00008c00ff047b82 */ /* 0x000e640000000a00 */
[----:B------:R-:W-:-:S04]  /*00e0*/  LEA.HI R3, R3, R0, RZ, 0x8 ;  /* 0x0000000003037211 */ /* 0x000fc800078f40ff */
[----:B------:R-:W-:-:S04]  /*00f0*/  LOP3.LUT R3, R3, 0xffffff00, RZ, 0xc0, !PT ;  /* 0xffffff0003037812 */ /* 0x000fc800078ec0ff */
[----:B------:R-:W-:-:S05]  /*0100*/  IADD3 R2, R0, -R3, RZ ;  /* 0x8000000300027210 */ /* 0x000fca0007ffe0ff */
[----:B--2---:R-:W-:-:S06]  /*0110*/  IMAD.WIDE R20, R2, 0x4, R20 ;  /* 0x0000000402147825 */ /* 0x004fcc00078e0214 */
[----:B------:R-:W2:Y:S01]  /*0120*/  LDG.E.EL.128 R20, desc[UR4][R20.64] ;  /* 0x0000000414147981 */ /* 0x000ea2000c2e1d00 */
[----:B----4-:R-:W-:-:S04]  /*0130*/  IMAD.WIDE R12, R0, 0x4, R12 ;  /* 0x00000004000c7825 */ /* 0x010fc800078e020c */
[C---:B-----5:R-:W-:Y:S02]  /*0140*/  IMAD.WIDE R16, R2.reuse, 0x4, R16 ;  /* 0x0000000402107825 */ /* 0x060fe400078e0210 */
[----:B------:R-:W3:Y:S04]  /*0150*/  LDG.E.128 R12, desc[UR4][R12.64] ;  /* 0x000000040c0c7981 */ /* 0x000ee8000c1e1d00 */
[----:B------:R-:W3:Y:S01]  /*0160*/  LDG.E.EL.128 R16, desc[UR4][R16.64] ;  /* 0x0000000410107981 */ /* 0x000ee2000c2e1d00 */
[----:B0-----:R-:W-:-:S04]  /*0170*/  IMAD.WIDE R8, R2, 0x4, R8 ;  /* 0x0000000402087825 */ /* 0x001fc800078e0208 */
[----:B-1----:R-:W-:Y:S02]  /*0180*/  IMAD.WIDE R4, R2, 0x4, R4 ;  /* 0x0000000402047825 */ /* 0x002fe400078e0204 */
[----:B------:R-:W4:Y:S04]  /*0190*/  LDG.E.EL.128 R8, desc[UR4][R8.64] ;  /* 0x0000000408087981 */ /* 0x000f28000c2e1d00 */
[----:B------:R-:W4:Y:S01]  /*01a0*/  LDG.E.EL.128 R4, desc[UR4][R4.64] ;  /* 0x0000000404047981 */ /* 0x000f22000c2e1d00 */
[----:B--2---:R-:W-:Y:S01]  /*01b0*/  FADD R22, R22, 9.9999997473787516356e-06 ;  /* 0x3727c5ac16167421 */ /* 0x004fe20000000000 */
[----:B------:R-:W-:Y:S01]  /*01c0*/  FADD R23, R23, 9.9999997473787516356e-06 ;  /* 0x3727c5ac17177421 */ /* 0x000fe20000000000 */
[----:B------:R-:W-:Y:S01]  /*01d0*/  FADD R2, R20, 9.9999997473787516356e-06 ;  /* 0x3727c5ac14027421 */ /* 0x000fe20000000000 */
[----:B------:R-:W-:Y:S01]  /*01e0*/  FADD R21, R21, 9.9999997473787516356e-06 ;  /* 0x3727c5ac15157421 */ /* 0x000fe20000000000 */
[----:B------:R-:W0:Y:S01]  /*01f0*/  MUFU.SQRT R24, R22 ;  /* 0x0000001600187308 */ /* 0x000e220000002000 */
[----:B------:R-:W-:Y:S01]  /*0200*/  HFMA2.MMA R20, -RZ, RZ, 1.625, 0 ;  /* 0x3e800000ff147435 */ /* 0x000fe200000001ff */
[----:B---3--:R-:W-:-:S06]  /*0210*/  FADD R12, R12, -R16 ;  /* 0x800000100c0c7221 */ /* 0x008fcc0000000000 */
[----:B------:R-:W1:Y:S01]  /*0220*/  MUFU.SQRT R23, R23 ;  /* 0x0000001700177308 */ /* 0x000e620000002000 */
[----:B------:R-:W-:Y:S01]  /*0230*/  FADD R13, R13, -R17 ;  /* 0x800000110d0d7221 */ /* 0x000fe20000000000 */
[----:B------:R-:W-:Y:S01]  /*0240*/  FADD R14, R14, -R18 ;  /* 0x800000120e0e7221 */ /* 0x000fe20000000000 */
[----:B------:R-:W-:Y:S01]  /*0250*/  FADD R18, R15, -R19 ;  /* 0x800000130f127221 */ /* 0x000fe20000000000 */
[----:B0-----:R-:W-:-:S04]  /*0260*/  FSETP.GT.AND P6, PT, R24, 8.50705917302346158658e+37, PT ;  /* 0x7e8000001800780b */ /* 0x001fc80003fc4000 */
[----:B------:R0:W2:Y:S01]  /*0270*/  MUFU.SQRT R25, R2 ;  /* 0x0000000200197308 */ /* 0x0000a20000002000 */
[----:B------:R-:W-:Y:S02]  /*0280*/  FSETP.GEU.AND P1, PT, R24, 1.175494350822287508e-38, PT ;  /* 0x008000001800780b */ /* 0x000fe40003f2e000 */
[----:B-1----:R-:W-:-:S05]  /*0290*/  FSETP.GT.AND P5, PT, R23, 8.50705917302346158658e+37, PT ;  /* 0x7e8000001700780b */ /* 0x002fca0003fa4000 */
[----:B------:R1:W3:Y:S01]  /*02a0*/  MUFU.SQRT R26, R21 ;  /* 0x00000015001a7308 */ /* 0x0002e20000002000 */
[----:B------:R-:W-:Y:S01]  /*02b0*/  FSETP.GEU.AND P2, PT, R23, 1.175494350822287508e-38, PT ;  /* 0x008000001700780b */ /* 0x000fe20003f4e000 */
[----:B0-----:R-:W0:Y:S01]  /*02c0*/  LDC.64 R2, c[0x0][0x238] ;  /* 0x00008e00ff027b82 */ /* 0x001e220000000a00 */
[----:B------:R-:W-:Y:S01]  /*02d0*/  FSEL R16, R20, 1, P5 ;  /* 0x3f80000014107808 */ /* 0x000fe20002800000 */
[----:B------:R-:W-:Y:S01]  /*02e0*/  @P6 FMUL R24, R24, 0.25 ;  /* 0x3e80000018186820 */ /* 0x000fe20000400000 */
[----:B--2---:R-:W-:-:S03]  /*02f0*/  FSETP.GT.AND P3, PT, R25, 8.50705917302346158658e+37, PT ;  /* 0x7e8000001900780b */ /* 0x004fc60003f64000 */
[----:B------:R-:W-:Y:S01]  /*0300*/  @!P1 FMUL R24, R24, 16777216 ;  /* 0x4b80000018189820 */ /* 0x000fe20000400000 */
[----:B-1----:R-:W-:Y:S02]  /*0310*/  FSEL R21, R20, 1, P6 ;  /* 0x3f80000014157808 */ /* 0x002fe40003000000 */
[----:B------:R-:W-:Y:S01]  /*0320*/  FSETP.GEU.AND P6, PT, R25, 1.175494350822287508e-38, PT ;  /* 0x008000001900780b */ /* 0x000fe20003fce000 */
[----:B------:R-:W-:Y:S02]  /*0330*/  @P5 FMUL R23, R23, 0.25 ;  /* 0x3e80000017175820 */ /* 0x000fe40000400000 */
[----:B------:R-:W1:Y:S01]  /*0340*/  MUFU.RCP R24, R24 ;  /* 0x0000001800187308 */ /* 0x000e620000001000 */
[C---:B---3--:R-:W-:Y:S01]  /*0350*/  FSETP.GT.AND P4, PT, R26.reuse, 8.50705917302346158658e+37, PT ;  /* 0x7e8000001a00780b */ /* 0x048fe20003f84000 */
[----:B------:R-:W-:Y:S01]  /*0360*/  @!P2 FMUL R23, R23, 16777216 ;  /* 0x4b8000001717a820 */ /* 0x000fe20000400000 */
[----:B------:R-:W-:Y:S01]  /*0370*/  FSETP.GEU.AND P0, PT, R26, 1.175494350822287508e-38, PT ;  /* 0x008000001a00780b */ /* 0x000fe20003f0e000 */
[----:B------:R-:W-:Y:S01]  /*0380*/  @!P2 FMUL R16, R16, 16777216 ;  /* 0x4b8000001010a820 */ /* 0x000fe20000400000 */
[C---:B------:R-:W-:Y:S01]  /*0390*/  FSEL R17, R20.reuse, 1, P4 ;  /* 0x3f80000014117808 */ /* 0x040fe20002000000 */
[----:B------:R-:W-:Y:S01]  /*03a0*/  @P3 FMUL R25, R25, 0.25 ;  /* 0x3e80000019193820 */ /* 0x000fe20000400000 */
[----:B------:R-:W-:Y:S01]  /*03b0*/  FSEL R20, R20, 1, P3 ;  /* 0x3f80000014147808 */ /* 0x000fe20001800000 */
[----:B------:R-:W2:Y:S01]  /*03c0*/  MUFU.RCP R23, R23 ;  /* 0x0000001700177308 */ /* 0x000ea20000001000 */
[----:B------:R-:W-:Y:S01]  /*03d0*/  @!P1 FMUL R21, R21, 16777216 ;  /* 0x4b80000015159820 */ /* 0x000fe20000400000 */
[----:B------:R-:W-:-:S02]  /*03e0*/  @!P6 FMUL R25, R25, 16777216 ;  /* 0x4b8000001919e820 */ /* 0x000fc40000400000 */
[----:B------:R-:W-:Y:S01]  /*03f0*/  @!P6 FMUL R20, R20, 16777216 ;  /* 0x4b8000001414e820 */ /* 0x000fe20000400000 */
[----:B0-----:R-:W-:-:S04]  /*0400*/  IMAD.WIDE R2, R0, 0x4, R2 ;  /* 0x0000000400027825 */ /* 0x001fc800078e0202 */
[----:B------:R-:W-:Y:S01]  /*0410*/  @P4 FMUL R26, R26, 0.25 ;  /* 0x3e8000001a1a4820 */ /* 0x000fe20000400000 */
[----:B-1----:R-:W-:Y:S01]  /*0420*/  FMUL R21, R24, R21 ;  /* 0x0000001518157220 */ /* 0x002fe20000400000 */
[----:B------:R-:W0:Y:S01]  /*0430*/  MUFU.RCP R25, R25 ;  /* 0x0000001900197308 */ /* 0x000e220000001000 */
[----:B------:R-:W-:Y:S01]  /*0440*/  @!P0 FMUL R17, R17, 16777216 ;  /* 0x4b80000011118820 */ /* 0x000fe20000400000 */
[----:B------:R-:W-:Y:S01]  /*0450*/  @!P0 FMUL R26, R26, 16777216 ;  /* 0x4b8000001a1a8820 */ /* 0x000fe20000400000 */
[----:B------:R-:W-:Y:S01]  /*0460*/  FMUL R21, R21, R14 ;  /* 0x0000000e15157220 */ /* 0x000fe20000400000 */
[----:B--2---:R-:W-:-:S04]  /*0470*/  FMUL R23, R23, R16 ;  /* 0x0000001017177220 */ /* 0x004fc80000400000 */
[----:B------:R-:W1:Y:S01]  /*0480*/  MUFU.RCP R22, R26 ;  /* 0x0000001a00167308 */ /* 0x000e620000001000 */
[----:B----4-:R-:W-:Y:S01]  /*0490*/  FFMA R6, R10, R21, R6 ;  /* 0x000000150a067223 */ /* 0x010fe20000000006 */
[----:B------:R-:W-:-:S04]  /*04a0*/  FMUL R18, R23, R18 ;  /* 0x0000001217127220 */ /* 0x000fc80000400000 */
[C---:B------:R-:W-:Y:S01]  /*04b0*/  FSETP.GEU.AND P1, PT, R6.reuse, RZ, PT ;  /* 0x000000ff0600720b */ /* 0x040fe20003f2e000 */
[----:B0-----:R-:W-:Y:S01]  /*04c0*/  FMUL R25, R25, R20 ;  /* 0x0000001419197220 */ /* 0x001fe20000400000 */
[----:B------:R-:W-:Y:S02]  /*04d0*/  FFMA R7, R11, R18, R7 ;  /* 0x000000120b077223 */ /* 0x000fe40000000007 */
[----:B------:R-:W-:Y:S01]  /*04e0*/  SEL R6, R6, RZ, P1 ;  /* 0x000000ff06067207 */ /* 0x000fe20000800000 */
[----:B------:R-:W-:Y:S02]  /*04f0*/  FMUL R25, R25, R12 ;  /* 0x0000000c19197220 */ /* 0x000fe40000400000 */
[C---:B------:R-:W-:Y:S01]  /*0500*/  FSETP.GEU.AND P0, PT, R7.reuse, RZ, PT ;  /* 0x000000ff0700720b */ /* 0x040fe20003f0e000 */
[----:B-1----:R-:W-:Y:S01]  /*0510*/  FMUL R22, R22, R17 ;  /* 0x0000001116167220 */ /* 0x002fe20000400000 */
[----:B------:R-:W-:Y:S02]  /*0520*/  FFMA R4, R8, R25, R4 ;  /* 0x0000001908047223 */ /* 0x000fe40000000004 */
[----:B------:R-:W-:Y:S01]  /*0530*/  SEL R7, R7, RZ, P0 ;  /* 0x000000ff07077207 */ /* 0x000fe20000000000 */
[----:B------:R-:W-:-:S02]  /*0540*/  FMUL R22, R22, R13 ;  /* 0x0000000d16167220 */ /* 0x000fc40000400000 */
[C---:B------:R-:W-:Y:S02]  /*0550*/  FSETP.GEU.AND P3, PT, R4.reuse, RZ, PT ;  /* 0x000000ff0400720b */ /* 0x040fe40003f6e000 */
[----:B------:R-:W-:Y:S02]  /*0560*/  FFMA R5, R9, R22, R5 ;  /* 0x0000001609057223 */ /* 0x000fe40000000005 */
[----:B------:R-:W-:-:S03]  /*0570*/  SEL R4, R4, RZ, P3 ;  /* 0x000000ff04047207 */ /* 0x000fc60001800000 */
[----:B------:R-:W-:-:S04]  /*0580*/  FSETP.GEU.AND P2, PT, R5, RZ, PT ;  /* 0x000000ff0500720b */ /* 0x000fc80003f4e000 */
[----:B------:R-:W-:-:S05]  /*0590*/  SEL R5, R5, RZ, P2 ;  /* 0x000000ff05057207 */ /* 0x000fca0001000000 */
[----:B------:R-:W-:Y:S01]  /*05a0*/  STG.E.128 desc[UR4][R2.64], R4 ;  /* 0x0000000402007986 */ /* 0x000fe2000c101d04 */
[----:B------:R-:W-:Y:S05]  /*05b0*/  EXIT ;  /* 0x000000000000794d */ /* 0x000fea0003800000 */
.L_x_0:
[----:B------:R-:W-:-:S00]  /*05c0*/  BRA `(.L_x_0) ;  /* 0xfffffffc00fc7947 */ /* 0x000fc0000383ffff */
[----:B------:R-:W-:-:S00]  /*05d0*/  NOP ;  /* 0x0000000000007918 */ /* 0x000fc00000000000 */
        /* <DEDUP_REMOVED lines=10> */
.L_x_1:


//--------------------- .nv.global.init           --------------------------
	.section	.nv.global.init,"aw",@progbits
.nv.global.init:
	.type		_$_str,@object
	.size		_$_str,(_$_str_$_2 - _$_str)
_$_str:
        /*0000*/ 	.byte	0x5f, 0x5f, 0x43, 0x55, 0x44, 0x41, 0x5f, 0x46, 0x54, 0x5a, 0x00
	.type		_$_str_$_2,@object
	.size		_$_str_$_2,(.L_1 - _$_str_$_2)
_$_str_$_2:
        /*000b*/ 	.byte	0x5f, 0x5f, 0x43, 0x55, 0x44, 0x41, 0x5f, 0x50, 0x52, 0x45, 0x43, 0x5f, 0x53, 0x51, 0x52, 0x54
        /*001b*/ 	.byte	0x00
.L_1:


//--------------------- .nv.constant0.triton_poi_fused__native_batch_norm_legit_no_training_relu_21 --------------------------
	.section	.nv.constant0.triton_poi_fused__native_batch_norm_legit_no_training_relu_21,"a",@progbits
	.sectionflags	@""
	.align	4
.nv.constant0.triton_poi_fused__native_batch_norm_legit_no_training_relu_21:
	.zero		580
